//
// Generated by NVIDIA NVVM Compiler
//
// Compiler Build ID: CL-36424714
// Cuda compilation tools, release 13.0, V13.0.88
// Based on NVVM 20.0.0
//

.version 9.0
.target sm_100
.address_size 64

	// .globl	_Z12SumReduceKnlPKdPd
// _ZZ12SumReduceKnlPKdPdE5sdata has been demoted

.visible .entry _Z12SumReduceKnlPKdPd(
	.param .u64 .ptr .align 1 _Z12SumReduceKnlPKdPd_param_0,
	.param .u64 .ptr .align 1 _Z12SumReduceKnlPKdPd_param_1
)
{
	.reg .pred 	%p<5>;
	.reg .b32 	%r<5>;
	.reg .b64 	%rd<7>;
	.reg .b64 	%fd<27>;
	// demoted variable
	.shared .align 8 .b8 _ZZ12SumReduceKnlPKdPdE5sdata[2048];
	ld.param.u64 	%rd2, [_Z12SumReduceKnlPKdPd_param_0];
	ld.param.u64 	%rd1, [_Z12SumReduceKnlPKdPd_param_1];
	cvta.to.global.u64 	%rd3, %rd2;
	mov.u32 	%r1, %tid.x;
	mul.wide.u32 	%rd4, %r1, 8;
	add.s64 	%rd5, %rd3, %rd4;
	ld.global.f64 	%fd1, [%rd5];
	shl.b32 	%r3, %r1, 3;
	mov.u32 	%r4, _ZZ12SumReduceKnlPKdPdE5sdata;
	add.s32 	%r2, %r4, %r3;
	st.shared.f64 	[%r2], %fd1;
	barrier.sync 	0;
	setp.gt.u32 	%p1, %r1, 127;
	@%p1 bra 	$L__BB0_2;
	ld.shared.f64 	%fd2, [%r2+1024];
	ld.shared.f64 	%fd3, [%r2];
	add.f64 	%fd4, %fd2, %fd3;
	st.shared.f64 	[%r2], %fd4;
$L__BB0_2:
	barrier.sync 	0;
	setp.gt.u32 	%p2, %r1, 63;
	@%p2 bra 	$L__BB0_4;
	ld.shared.f64 	%fd5, [%r2+512];
	ld.shared.f64 	%fd6, [%r2];
	add.f64 	%fd7, %fd5, %fd6;
	st.shared.f64 	[%r2], %fd7;
$L__BB0_4:
	barrier.sync 	0;
	setp.gt.u32 	%p3, %r1, 31;
	@%p3 bra 	$L__BB0_6;
	ld.volatile.shared.f64 	%fd8, [%r2+256];
	ld.volatile.shared.f64 	%fd9, [%r2];
	add.f64 	%fd10, %fd8, %fd9;
	st.volatile.shared.f64 	[%r2], %fd10;
	ld.volatile.shared.f64 	%fd11, [%r2+128];
	ld.volatile.shared.f64 	%fd12, [%r2];
	add.f64 	%fd13, %fd11, %fd12;
	st.volatile.shared.f64 	[%r2], %fd13;
	ld.volatile.shared.f64 	%fd14, [%r2+64];
	ld.volatile.shared.f64 	%fd15, [%r2];
	add.f64 	%fd16, %fd14, %fd15;
	st.volatile.shared.f64 	[%r2], %fd16;
	ld.volatile.shared.f64 	%fd17, [%r2+32];
	ld.volatile.shared.f64 	%fd18, [%r2];
	add.f64 	%fd19, %fd17, %fd18;
	st.volatile.shared.f64 	[%r2], %fd19;
	ld.volatile.shared.f64 	%fd20, [%r2+16];
	ld.volatile.shared.f64 	%fd21, [%r2];
	add.f64 	%fd22, %fd20, %fd21;
	st.volatile.shared.f64 	[%r2], %fd22;
	ld.volatile.shared.f64 	%fd23, [%r2+8];
	ld.volatile.shared.f64 	%fd24, [%r2];
	add.f64 	%fd25, %fd23, %fd24;
	st.volatile.shared.f64 	[%r2], %fd25;
$L__BB0_6:
	barrier.sync 	0;
	setp.ne.s32 	%p4, %r1, 0;
	@%p4 bra 	$L__BB0_8;
	ld.shared.f64 	%fd26, [_ZZ12SumReduceKnlPKdPdE5sdata];
	cvta.to.global.u64 	%rd6, %rd1;
	st.global.f64 	[%rd6], %fd26;
$L__BB0_8:
	ret;

}


// ===== COMPILED SASS (sm_100) =====

	.target	sm_100

	.elftype	@"ET_EXEC"


//--------------------- .note.nv.tkinfo           --------------------------
	.section	.note.nv.tkinfo,"",@"SHT_NOTE"
	.sectionflags	@"SHF_NOTE_NV_TKINFO"
	.tkinfo
        /*0018*/ 	.word	0x00000002
        /*0030*/ 	.string	""
        /*0030*/ 	.string	"ptxas"
        /*0030*/ 	.string	"Cuda compilation tools, release 13.0, V13.0.88"
        /*0030*/ 	.string	"Build cuda_13.0.r13.0/compiler.36424714_0"
        /*0030*/ 	.string	"-arch sm_100 -m 64 "



//--------------------- .note.nv.cuinfo           --------------------------
	.section	.note.nv.cuinfo,"",@"SHT_NOTE"
	.sectionflags	@"SHF_NOTE_NV_CUINFO"
        /*0018*/ 	.short	0x0002
        /*001a*/ 	.short	0x0064
        /*001c*/ 	.short	0x0082
	.zero		2


//--------------------- .nv.info                  --------------------------
	.section	.nv.info,"",@"SHT_CUDA_INFO"
	.align	4


	//----- nvinfo : EIATTR_REGCOUNT
	.align		4
        /*0000*/ 	.byte	0x04, 0x2f
        /*0002*/ 	.short	(.L_1 - .L_0)
	.align		4
.L_0:
        /*0004*/ 	.word	index@(_Z12SumReduceKnlPKdPd)
        /*0008*/ 	.word	0x0000000e


	//----- nvinfo : EIATTR_FRAME_SIZE
	.align		4
.L_1:
        /*000c*/ 	.byte	0x04, 0x11
        /*000e*/ 	.short	(.L_3 - .L_2)
	.align		4
.L_2:
        /*0010*/ 	.word	index@(_Z12SumReduceKnlPKdPd)
        /*0014*/ 	.word	0x00000000


	//----- nvinfo : EIATTR_MIN_STACK_SIZE
	.align		4
.L_3:
        /*0018*/ 	.byte	0x04, 0x12
        /*001a*/ 	.short	(.L_5 - .L_4)
	.align		4
.L_4:
        /*001c*/ 	.word	index@(_Z12SumReduceKnlPKdPd)
        /*0020*/ 	.word	0x00000000
.L_5:


//--------------------- .nv.compat                --------------------------
	.section	.nv.compat,"",@"SHT_CUDA_COMPAT_INFO"
	.align	4
        /*0000*/ 	.byte	0x02, 0x09, 0x00, 0x00, 0x02, 0x02, 0x01, 0x00, 0x02, 0x05, 0x05, 0x00, 0x03, 0x07, 0x01, 0x01
        /*0010*/ 	.byte	0x02, 0x03, 0x00, 0x00, 0x02, 0x06, 0x01, 0x00, 0x04, 0x0b, 0x08, 0x00, 0x01, 0x00, 0x00, 0x00
        /*0020*/ 	.byte	0x00, 0x00, 0x00, 0x00


//--------------------- .nv.info._Z12SumReduceKnlPKdPd --------------------------
	.section	.nv.info._Z12SumReduceKnlPKdPd,"",@"SHT_CUDA_INFO"
	.sectionflags	@""
	.align	4


	//----- nvinfo : EIATTR_CUDA_API_VERSION
	.align		4
        /*0000*/ 	.byte	0x04, 0x37
        /*0002*/ 	.short	(.L_7 - .L_6)
.L_6:
        /*0004*/ 	.word	0x00000082


	//----- nvinfo : EIATTR_KPARAM_INFO
	.align		4
.L_7:
        /*0008*/ 	.byte	0x04, 0x17
        /*000a*/ 	.short	(.L_9 - .L_8)
.L_8:
        /*000c*/ 	.word	0x00000000
        /*0010*/ 	.short	0x0001
        /*0012*/ 	.short	0x0008
        /*0014*/ 	.byte	0x00, 0xf5, 0x21, 0x00


	//----- nvinfo : EIATTR_KPARAM_INFO
	.align		4
.L_9:
        /*0018*/ 	.byte	0x04, 0x17
        /*001a*/ 	.short	(.L_11 - .L_10)
.L_10:
        /*001c*/ 	.word	0x00000000
        /*0020*/ 	.short	0x0000
        /*0022*/ 	.short	0x0000
        /*0024*/ 	.byte	0x00, 0xf5, 0x21, 0x00


	//----- nvinfo : EIATTR_SPARSE_MMA_MASK
	.align		4
.L_11:
        /*0028*/ 	.byte	0x03, 0x50
        /*002a*/ 	.short	0x0000


	//----- nvinfo : EIATTR_MAXREG_COUNT
	.align		4
        /*002c*/ 	.byte	0x03, 0x1b
        /*002e*/ 	.short	0x00ff


	//----- nvinfo : EIATTR_NUM_BARRIERS
	.align		4
        /*0030*/ 	.byte	0x02, 0x4c
        /*0032*/ 	.byte	0x01
	.zero		1


	//----- nvinfo : EIATTR_MERCURY_ISA_VERSION
	.align		4
        /*0034*/ 	.byte	0x03, 0x5f
        /*0036*/ 	.short	0x0101


	//----- nvinfo : EIATTR_COOP_GROUP_MASK_REGIDS
	.align		4
        /*0038*/ 	.byte	0x04, 0x29
        /*003a*/ 	.short	(.L_13 - .L_12)


	//   ....[0]....
.L_12:
        /*003c*/ 	.word	0xffffffff


	//   ....[1]....
        /*0040*/ 	.word	0xffffffff


	//   ....[2]....
        /*0044*/ 	.word	0xffffffff


	//   ....[3]....
        /*0048*/ 	.word	0xffffffff


	//----- nvinfo : EIATTR_COOP_GROUP_INSTR_OFFSETS
	.align		4
.L_13:
        /*004c*/ 	.byte	0x04, 0x28
        /*004e*/ 	.short	(.L_15 - .L_14)


	//   ....[0]....
.L_14:
        /*0050*/ 	.word	0x000000f0


	//   ....[1]....
        /*0054*/ 	.word	0x00000140


	//   ....[2]....
        /*0058*/ 	.word	0x000001a0


	//   ....[3]....
        /*005c*/ 	.word	0x00000350


	//----- nvinfo : EIATTR_VRC_CTA_INIT_COUNT
	.align		4
.L_15:
        /*0060*/ 	.byte	0x02, 0x4a
	.zero		1
	.zero		1


	//----- nvinfo : EIATTR_EXIT_INSTR_OFFSETS
	.align		4
        /*0064*/ 	.byte	0x04, 0x1c
        /*0066*/ 	.short	(.L_17 - .L_16)


	//   ....[0]....
.L_16:
        /*0068*/ 	.word	0x00000360


	//   ....[1]....
        /*006c*/ 	.word	0x000003a0


	//----- nvinfo : EIATTR_CRS_STACK_SIZE
	.align		4
.L_17:
        /*0070*/ 	.byte	0x04, 0x1e
        /*0072*/ 	.short	(.L_19 - .L_18)
.L_18:
        /*0074*/ 	.word	0x00000000


	//----- nvinfo : EIATTR_CBANK_PARAM_SIZE
	.align		4
.L_19:
        /*0078*/ 	.byte	0x03, 0x19
        /*007a*/ 	.short	0x0010


	//----- nvinfo : EIATTR_PARAM_CBANK
	.align		4
        /*007c*/ 	.byte	0x04, 0x0a
        /*007e*/ 	.short	(.L_21 - .L_20)
	.align		4
.L_20:
        /*0080*/ 	.word	index@(.nv.constant0._Z12SumReduceKnlPKdPd)
        /*0084*/ 	.short	0x0380
        /*0086*/ 	.short	0x0010


	//----- nvinfo : EIATTR_SW_WAR
	.align		4
.L_21:
        /*0088*/ 	.byte	0x04, 0x36
        /*008a*/ 	.short	(.L_23 - .L_22)
.L_22:
        /*008c*/ 	.word	0x00000008
.L_23:


//--------------------- .nv.callgraph             --------------------------
	.section	.nv.callgraph,"",@"SHT_CUDA_CALLGRAPH"
	.align	4
	.sectionentsize	8
	.align		4
        /*0000*/ 	.word	0x00000000
	.align		4
        /*0004*/ 	.word	0xffffffff
	.align		4
        /*0008*/ 	.word	0x00000000
	.align		4
        /*000c*/ 	.word	0xfffffffe
	.align		4
        /*0010*/ 	.word	0x00000000
	.align		4
        /*0014*/ 	.word	0xfffffffd
	.align		4
        /*0018*/ 	.word	0x00000000
	.align		4
        /*001c*/ 	.word	0xfffffffc


//--------------------- .text._Z12SumReduceKnlPKdPd --------------------------
	.section	.text._Z12SumReduceKnlPKdPd,"ax",@progbits
	.align	128
        .global         _Z12SumReduceKnlPKdPd
        .type           _Z12SumReduceKnlPKdPd,@function
        .size           _Z12SumReduceKnlPKdPd,(.L_x_3 - _Z12SumReduceKnlPKdPd)
        .other          _Z12SumReduceKnlPKdPd,@"STO_CUDA_ENTRY STV_DEFAULT"
_Z12SumReduceKnlPKdPd:
.text._Z12SumReduceKnlPKdPd:
[----:B------:R-:W-:Y:S01]  /*0000*/  LDC R1, c[0x0][0x37c] ;  /* 0x0000df00ff017b82 */ /* 0x000fe20000000800 */
[----:B------:R-:W0:Y:S07]  /*0010*/  S2R R11, SR_TID.X ;  /* 0x00000000000b7919 */ /* 0x000e2e0000002100 */
[----:B------:R-:W0:Y:S01]  /*0020*/  LDC.64 R2, c[0x0][0x380] ;  /* 0x0000e000ff027b82 */ /* 0x000e220000000a00 */
[----:B------:R-:W1:Y:S01]  /*0030*/  LDCU.64 UR6, c[0x0][0x358] ;  /* 0x00006b00ff0677ac */ /* 0x000e620008000a00 */
[----:B0-----:R-:W-:-:S06]  /*0040*/  IMAD.WIDE.U32 R2, R11, 0x8, R2 ;  /* 0x000000080b027825 */ /* 0x001fcc00078e0002 */
[----:B-1----:R-:W2:Y:S01]  /*0050*/  LDG.E.64 R2, desc[UR6][R2.64] ;  /* 0x0000000602027981 */ /* 0x002ea2000c1e1b00 */
[----:B------:R-:W0:Y:S01]  /*0060*/  S2UR UR5, SR_CgaCtaId ;  /* 0x00000000000579c3 */ /* 0x000e220000008800 */
[----:B------:R-:W-:Y:S01]  /*0070*/  UMOV UR4, 0x400 ;  /* 0x0000040000047882 */ /* 0x000fe20000000000 */
[C---:B------:R-:W-:Y:S01]  /*0080*/  ISETP.GT.U32.AND P1, PT, R11.reuse, 0x7f, PT ;  /* 0x0000007f0b00780c */ /* 0x040fe20003f24070 */
[----:B------:R-:W-:Y:S01]  /*0090*/  BSSY.RECONVERGENT B0, `(.L_x_0) ;  /* 0x000002b000007945 */ /* 0x000fe20003800200 */
[C---:B------:R-:W-:Y:S02]  /*00a0*/  ISETP.GT.U32.AND P0, PT, R11.reuse, 0x3f, PT ;  /* 0x0000003f0b00780c */ /* 0x040fe40003f04070 */
[----:B------:R-:W-:Y:S01]  /*00b0*/  ISETP.NE.AND P2, PT, R11, RZ, PT ;  /* 0x000000ff0b00720c */ /* 0x000fe20003f45270 */
[----:B0-----:R-:W-:-:S06]  /*00c0*/  ULEA UR4, UR5, UR4, 0x18 ;  /* 0x0000000405047291 */ /* 0x001fcc000f8ec0ff */
[----:B------:R-:W-:-:S05]  /*00d0*/  LEA R0, R11, UR4, 0x3 ;  /* 0x000000040b007c11 */ /* 0x000fca000f8e18ff */
[----:B--2---:R-:W-:Y:S01]  /*00e0*/  STS.64 [R0], R2 ;  /* 0x0000000200007388 */ /* 0x004fe20000000a00 */
[----:B------:R-:W-:Y:S06]  /*00f0*/  BAR.SYNC.DEFER_BLOCKING 0x0 ;  /* 0x0000000000007b1d */ /* 0x000fec0000010000 */
[----:B------:R-:W-:Y:S04]  /*0100*/  @!P1 LDS.64 R4, [R0+0x400] ;  /* 0x0004000000049984 */ /* 0x000fe80000000a00 */
[----:B------:R-:W0:Y:S02]  /*0110*/  @!P1 LDS.64 R6, [R0] ;  /* 0x0000000000069984 */ /* 0x000e240000000a00 */
[----:B0-----:R-:W-:-:S07]  /*0120*/  @!P1 DADD R4, R4, R6 ;  /* 0x0000000004049229 */ /* 0x001fce0000000006 */
[----:B------:R-:W-:Y:S01]  /*0130*/  @!P1 STS.64 [R0], R4 ;  /* 0x0000000400009388 */ /* 0x000fe20000000a00 */
[----:B------:R-:W-:Y:S01]  /*0140*/  BAR.SYNC.DEFER_BLOCKING 0x0 ;  /* 0x0000000000007b1d */ /* 0x000fe20000010000 */
[----:B------:R-:W-:-:S05]  /*0150*/  ISETP.GT.U32.AND P1, PT, R11, 0x1f, PT ;  /* 0x0000001f0b00780c */ /* 0x000fca0003f24070 */
[----:B------:R-:W-:Y:S04]  /*0160*/  @!P0 LDS.64 R6, [R0+0x200] ;  /* 0x0002000000068984 */ /* 0x000fe80000000a00 */
[----:B------:R-:W0:Y:S02]  /*0170*/  @!P0 LDS.64 R8, [R0] ;  /* 0x0000000000088984 */ /* 0x000e240000000a00 */
[----:B0-----:R-:W-:-:S07]  /*0180*/  @!P0 DADD R6, R6, R8 ;  /* 0x0000000006068229 */ /* 0x001fce0000000008 */
[----:B------:R0:W-:Y:S01]  /*0190*/  @!P0 STS.64 [R0], R6 ;  /* 0x0000000600008388 */ /* 0x0001e20000000a00 */
[----:B------:R-:W-:Y:S06]  /*01a0*/  BAR.SYNC.DEFER_BLOCKING 0x0 ;  /* 0x0000000000007b1d */ /* 0x000fec0000010000 */
[----:B------:R-:W-:Y:S05]  /*01b0*/  @P1 BRA `(.L_x_1) ;  /* 0x0000000000601947 */ /* 0x000fea0003800000 */
[----:B------:R-:W-:Y:S04]  /*01c0*/  LDS.64 R2, [R0+0x100] ;  /* 0x0001000000027984 */ /* 0x000fe80000000a00 */
[----:B------:R-:W1:Y:S02]  /*01d0*/  LDS.64 R4, [R0] ;  /* 0x0000000000047984 */ /* 0x000e640000000a00 */
[----:B-1----:R-:W-:-:S07]  /*01e0*/  DADD R2, R2, R4 ;  /* 0x0000000002027229 */ /* 0x002fce0000000004 */
[----:B------:R-:W-:Y:S04]  /*01f0*/  STS.64 [R0], R2 ;  /* 0x0000000200007388 */ /* 0x000fe80000000a00 */
[----:B------:R-:W-:Y:S04]  /*0200*/  LDS.64 R4, [R0+0x80] ;  /* 0x0000800000047984 */ /* 0x000fe80000000a00 */
[----:B0-----:R-:W0:Y:S02]  /*0210*/  LDS.64 R6, [R0] ;  /* 0x0000000000067984 */ /* 0x001e240000000a00 */
[----:B0-----:R-:W-:-:S07]  /*0220*/  DADD R4, R4, R6 ;  /* 0x0000000004047229 */ /* 0x001fce0000000006 */
[----:B------:R-:W-:Y:S04]  /*0230*/  STS.64 [R0], R4 ;  /* 0x0000000400007388 */ /* 0x000fe80000000a00 */
[----:B------:R-:W-:Y:S04]  /*0240*/  LDS.64 R6, [R0+0x40] ;  /* 0x0000400000067984 */ /* 0x000fe80000000a00 */
[----:B------:R-:W0:Y:S02]  /*0250*/  LDS.64 R8, [R0] ;  /* 0x0000000000087984 */ /* 0x000e240000000a00 */
        /* <DEDUP_REMOVED lines=13> */
[----:B------:R1:W-:Y:S04]  /*0330*/  STS.64 [R0], R4 ;  /* 0x0000000400007388 */ /* 0x0003e80000000a00 */
.L_x_1:
[----:B------:R-:W-:Y:S05]  /*0340*/  BSYNC.RECONVERGENT B0 ;  /* 0x0000000000007941 */ /* 0x000fea0003800200 */
.L_x_0:
[----:B------:R-:W-:Y:S06]  /*0350*/  BAR.SYNC.DEFER_BLOCKING 0x0 ;  /* 0x0000000000007b1d */ /* 0x000fec0000010000 */
[----:B------:R-:W-:Y:S05]  /*0360*/  @P2 EXIT ;  /* 0x000000000000294d */ /* 0x000fea0003800000 */
[----:B------:R-:W2:Y:S01]  /*0370*/  LDS.64 R2, [UR4] ;  /* 0x00000004ff027984 */ /* 0x000ea20008000a00 */
[----:B-1----:R-:W2:Y:S03]  /*0380*/  LDC.64 R4, c[0x0][0x388] ;  /* 0x0000e200ff047b82 */ /* 0x002ea60000000a00 */
[----:B--2---:R-:W-:Y:S01]  /*0390*/  STG.E.64 desc[UR6][R4.64], R2 ;  /* 0x0000000204007986 */ /* 0x004fe2000c101b06 */
[----:B------:R-:W-:Y:S05]  /*03a0*/  EXIT ;  /* 0x000000000000794d */ /* 0x000fea0003800000 */
.L_x_2:
[----:B------:R-:W-:-:S00]  /*03b0*/  BRA `(.L_x_2) ;  /* 0xfffffffc00fc7947 */ /* 0x000fc0000383ffff */
[----:B------:R-:W-:-:S00]  /*03c0*/  NOP ;  /* 0x0000000000007918 */ /* 0x000fc00000000000 */
        /* <DEDUP_REMOVED lines=11> */
.L_x_3:


//--------------------- .nv.shared._Z12SumReduceKnlPKdPd --------------------------
	.section	.nv.shared._Z12SumReduceKnlPKdPd,"aw",@nobits
	.sectionflags	@""
	.align	8
.nv.shared._Z12SumReduceKnlPKdPd:
	.zero		3072


//--------------------- .nv.shared.reserved.0     --------------------------
	.section	.nv.shared.reserved.0,"aw",@nobits
	.weak		__nv_reservedSMEM_offset_0_alias
	.size		__nv_reservedSMEM_offset_0_alias, 0, 64
	.other		__nv_reservedSMEM_offset_0_alias,@"STO_CUDA_RESERVED_SHARED STV_DEFAULT"
__nv_reservedSMEM_offset_0_alias:
	.zero		0
	.zero		64


//--------------------- .nv.constant0._Z12SumReduceKnlPKdPd --------------------------
	.section	.nv.constant0._Z12SumReduceKnlPKdPd,"a",@progbits
	.sectionflags	@""
	.align	4
.nv.constant0._Z12SumReduceKnlPKdPd:
	.zero		912


//--------------------- SYMBOLS --------------------------

	.type		.nv.reservedSmem.offset0,@object
	.size		.nv.reservedSmem.offset0,0x4
	.type		.nv.reservedSmem.cap,@object
	.size		.nv.reservedSmem.cap,0x4
